//
// Generated by NVIDIA NVVM Compiler
//
// Compiler Build ID: CL-36424714
// Cuda compilation tools, release 13.0, V13.0.88
// Based on NVVM 20.0.0
//

.version 9.0
.target sm_100
.address_size 64

	// .globl	_Z12DeviceConv2DPKfS0_Pfjjj

.visible .entry _Z12DeviceConv2DPKfS0_Pfjjj(
	.param .u64 .ptr .align 1 _Z12DeviceConv2DPKfS0_Pfjjj_param_0,
	.param .u64 .ptr .align 1 _Z12DeviceConv2DPKfS0_Pfjjj_param_1,
	.param .u64 .ptr .align 1 _Z12DeviceConv2DPKfS0_Pfjjj_param_2,
	.param .u32 _Z12DeviceConv2DPKfS0_Pfjjj_param_3,
	.param .u32 _Z12DeviceConv2DPKfS0_Pfjjj_param_4,
	.param .u32 _Z12DeviceConv2DPKfS0_Pfjjj_param_5
)
{
	.reg .pred 	%p<85>;
	.reg .b32 	%r<89>;
	.reg .b32 	%f<90>;
	.reg .b64 	%rd<62>;

	ld.param.u64 	%rd6, [_Z12DeviceConv2DPKfS0_Pfjjj_param_0];
	ld.param.u64 	%rd7, [_Z12DeviceConv2DPKfS0_Pfjjj_param_1];
	ld.param.u64 	%rd5, [_Z12DeviceConv2DPKfS0_Pfjjj_param_2];
	ld.param.u32 	%r37, [_Z12DeviceConv2DPKfS0_Pfjjj_param_3];
	ld.param.u32 	%r38, [_Z12DeviceConv2DPKfS0_Pfjjj_param_4];
	ld.param.u32 	%r39, [_Z12DeviceConv2DPKfS0_Pfjjj_param_5];
	cvta.to.global.u64 	%rd1, %rd6;
	cvta.to.global.u64 	%rd2, %rd7;
	shl.b32 	%r1, %r37, 1;
	or.b32  	%r2, %r1, 1;
	mov.u32 	%r40, %tid.y;
	mov.u32 	%r41, %ctaid.y;
	mov.u32 	%r42, %ntid.y;
	mad.lo.s32 	%r3, %r41, %r42, %r40;
	mov.u32 	%r43, %tid.x;
	mov.u32 	%r44, %ctaid.x;
	mov.u32 	%r45, %ntid.x;
	mad.lo.s32 	%r4, %r44, %r45, %r43;
	setp.ge.s32 	%p1, %r3, %r39;
	setp.ge.s32 	%p2, %r4, %r38;
	or.pred  	%p3, %p2, %p1;
	@%p3 bra 	$L__BB0_42;
	setp.lt.s32 	%p4, %r1, 0;
	mov.f32 	%f71, 0f00000000;
	@%p4 bra 	$L__BB0_41;
	sub.s32 	%r5, %r3, %r37;
	sub.s32 	%r6, %r4, %r37;
	and.b32  	%r7, %r1, 6;
	and.b32  	%r8, %r2, 2147483640;
	and.b32  	%r9, %r37, 1;
	mov.f32 	%f71, 0f00000000;
	mov.b32 	%r84, 0;
$L__BB0_3:
	setp.lt.u32 	%p5, %r1, 7;
	add.s32 	%r11, %r84, %r5;
	mul.lo.s32 	%r12, %r84, %r2;
	mul.lo.s32 	%r13, %r11, %r38;
	mov.b32 	%r87, 0;
	@%p5 bra 	$L__BB0_22;
	mov.b32 	%r85, 0;
	cvt.u64.u32 	%rd12, %r12;
$L__BB0_5:
	.pragma "nounroll";
	setp.ge.u32 	%p6, %r11, %r39;
	add.s32 	%r15, %r85, %r6;
	or.b32  	%r49, %r15, %r11;
	setp.lt.s32 	%p7, %r49, 0;
	setp.ge.u32 	%p8, %r15, %r38;
	or.pred  	%p9, %p8, %p6;
	or.pred  	%p10, %p9, %p7;
	@%p10 bra 	$L__BB0_7;
	add.s32 	%r50, %r85, %r12;
	mul.wide.u32 	%rd8, %r50, 4;
	add.s64 	%rd9, %rd2, %rd8;
	ld.global.nc.f32 	%f39, [%rd9];
	add.s32 	%r51, %r15, %r13;
	mul.wide.u32 	%rd10, %r51, 4;
	add.s64 	%rd11, %rd1, %rd10;
	ld.global.nc.f32 	%f40, [%rd11];
	fma.rn.f32 	%f71, %f39, %f40, %f71;
$L__BB0_7:
	add.s32 	%r16, %r15, 1;
	or.b32  	%r52, %r16, %r11;
	setp.lt.s32 	%p12, %r52, 0;
	setp.ge.u32 	%p13, %r16, %r38;
	or.pred  	%p14, %p13, %p6;
	cvt.u64.u32 	%rd13, %r85;
	add.s64 	%rd14, %rd13, %rd12;
	shl.b64 	%rd15, %rd14, 2;
	add.s64 	%rd3, %rd2, %rd15;
	or.pred  	%p15, %p14, %p12;
	@%p15 bra 	$L__BB0_9;
	ld.global.nc.f32 	%f41, [%rd3+4];
	add.s32 	%r53, %r16, %r13;
	mul.wide.u32 	%rd16, %r53, 4;
	add.s64 	%rd17, %rd1, %rd16;
	ld.global.nc.f32 	%f42, [%rd17];
	fma.rn.f32 	%f71, %f41, %f42, %f71;
$L__BB0_9:
	add.s32 	%r17, %r15, 2;
	or.b32  	%r54, %r17, %r11;
	setp.lt.s32 	%p17, %r54, 0;
	setp.ge.u32 	%p18, %r17, %r38;
	or.pred  	%p19, %p18, %p6;
	or.pred  	%p20, %p19, %p17;
	@%p20 bra 	$L__BB0_11;
	ld.global.nc.f32 	%f43, [%rd3+8];
	add.s32 	%r55, %r17, %r13;
	mul.wide.u32 	%rd18, %r55, 4;
	add.s64 	%rd19, %rd1, %rd18;
	ld.global.nc.f32 	%f44, [%rd19];
	fma.rn.f32 	%f71, %f43, %f44, %f71;
$L__BB0_11:
	add.s32 	%r18, %r15, 3;
	or.b32  	%r56, %r18, %r11;
	setp.lt.s32 	%p22, %r56, 0;
	setp.ge.u32 	%p23, %r18, %r38;
	or.pred  	%p24, %p23, %p6;
	or.pred  	%p25, %p24, %p22;
	@%p25 bra 	$L__BB0_13;
	ld.global.nc.f32 	%f45, [%rd3+12];
	add.s32 	%r57, %r18, %r13;
	mul.wide.u32 	%rd20, %r57, 4;
	add.s64 	%rd21, %rd1, %rd20;
	ld.global.nc.f32 	%f46, [%rd21];
	fma.rn.f32 	%f71, %f45, %f46, %f71;
$L__BB0_13:
	add.s32 	%r19, %r15, 4;
	or.b32  	%r58, %r19, %r11;
	setp.lt.s32 	%p27, %r58, 0;
	setp.ge.u32 	%p28, %r19, %r38;
	or.pred  	%p29, %p28, %p6;
	or.pred  	%p30, %p29, %p27;
	@%p30 bra 	$L__BB0_15;
	ld.global.nc.f32 	%f47, [%rd3+16];
	add.s32 	%r59, %r19, %r13;
	mul.wide.u32 	%rd22, %r59, 4;
	add.s64 	%rd23, %rd1, %rd22;
	ld.global.nc.f32 	%f48, [%rd23];
	fma.rn.f32 	%f71, %f47, %f48, %f71;
$L__BB0_15:
	add.s32 	%r20, %r15, 5;
	or.b32  	%r60, %r20, %r11;
	setp.lt.s32 	%p32, %r60, 0;
	setp.ge.u32 	%p33, %r20, %r38;
	or.pred  	%p34, %p33, %p6;
	or.pred  	%p35, %p34, %p32;
	@%p35 bra 	$L__BB0_17;
	ld.global.nc.f32 	%f49, [%rd3+20];
	add.s32 	%r61, %r20, %r13;
	mul.wide.u32 	%rd24, %r61, 4;
	add.s64 	%rd25, %rd1, %rd24;
	ld.global.nc.f32 	%f50, [%rd25];
	fma.rn.f32 	%f71, %f49, %f50, %f71;
$L__BB0_17:
	add.s32 	%r21, %r15, 6;
	or.b32  	%r62, %r21, %r11;
	setp.lt.s32 	%p37, %r62, 0;
	setp.ge.u32 	%p38, %r21, %r38;
	or.pred  	%p39, %p38, %p6;
	or.pred  	%p40, %p39, %p37;
	@%p40 bra 	$L__BB0_19;
	ld.global.nc.f32 	%f51, [%rd3+24];
	add.s32 	%r63, %r21, %r13;
	mul.wide.u32 	%rd26, %r63, 4;
	add.s64 	%rd27, %rd1, %rd26;
	ld.global.nc.f32 	%f52, [%rd27];
	fma.rn.f32 	%f71, %f51, %f52, %f71;
$L__BB0_19:
	add.s32 	%r22, %r15, 7;
	or.b32  	%r64, %r22, %r11;
	setp.lt.s32 	%p42, %r64, 0;
	setp.ge.u32 	%p43, %r22, %r38;
	or.pred  	%p44, %p43, %p6;
	or.pred  	%p45, %p44, %p42;
	@%p45 bra 	$L__BB0_21;
	ld.global.nc.f32 	%f53, [%rd3+28];
	add.s32 	%r65, %r22, %r13;
	mul.wide.u32 	%rd28, %r65, 4;
	add.s64 	%rd29, %rd1, %rd28;
	ld.global.nc.f32 	%f54, [%rd29];
	fma.rn.f32 	%f71, %f53, %f54, %f71;
$L__BB0_21:
	add.s32 	%r85, %r85, 8;
	setp.ne.s32 	%p46, %r85, %r8;
	mov.u32 	%r87, %r8;
	@%p46 bra 	$L__BB0_5;
$L__BB0_22:
	setp.lt.u32 	%p47, %r7, 3;
	@%p47 bra 	$L__BB0_32;
	setp.ge.u32 	%p48, %r11, %r39;
	add.s32 	%r25, %r87, %r6;
	or.b32  	%r66, %r25, %r11;
	setp.lt.s32 	%p49, %r66, 0;
	setp.ge.u32 	%p50, %r25, %r38;
	or.pred  	%p51, %p50, %p48;
	or.pred  	%p52, %p51, %p49;
	@%p52 bra 	$L__BB0_25;
	add.s32 	%r67, %r87, %r12;
	mul.wide.u32 	%rd30, %r67, 4;
	add.s64 	%rd31, %rd2, %rd30;
	ld.global.nc.f32 	%f55, [%rd31];
	add.s32 	%r68, %r25, %r13;
	mul.wide.u32 	%rd32, %r68, 4;
	add.s64 	%rd33, %rd1, %rd32;
	ld.global.nc.f32 	%f56, [%rd33];
	fma.rn.f32 	%f71, %f55, %f56, %f71;
$L__BB0_25:
	add.s32 	%r26, %r25, 1;
	or.b32  	%r69, %r26, %r11;
	setp.lt.s32 	%p54, %r69, 0;
	setp.ge.u32 	%p55, %r26, %r38;
	or.pred  	%p56, %p55, %p48;
	cvt.u64.u32 	%rd34, %r12;
	cvt.u64.u32 	%rd35, %r87;
	add.s64 	%rd36, %rd35, %rd34;
	shl.b64 	%rd37, %rd36, 2;
	add.s64 	%rd4, %rd2, %rd37;
	or.pred  	%p57, %p56, %p54;
	@%p57 bra 	$L__BB0_27;
	ld.global.nc.f32 	%f57, [%rd4+4];
	add.s32 	%r70, %r26, %r13;
	mul.wide.u32 	%rd38, %r70, 4;
	add.s64 	%rd39, %rd1, %rd38;
	ld.global.nc.f32 	%f58, [%rd39];
	fma.rn.f32 	%f71, %f57, %f58, %f71;
$L__BB0_27:
	add.s32 	%r27, %r25, 2;
	or.b32  	%r71, %r27, %r11;
	setp.lt.s32 	%p59, %r71, 0;
	setp.ge.u32 	%p60, %r27, %r38;
	or.pred  	%p61, %p60, %p48;
	or.pred  	%p62, %p61, %p59;
	@%p62 bra 	$L__BB0_29;
	ld.global.nc.f32 	%f59, [%rd4+8];
	add.s32 	%r72, %r27, %r13;
	mul.wide.u32 	%rd40, %r72, 4;
	add.s64 	%rd41, %rd1, %rd40;
	ld.global.nc.f32 	%f60, [%rd41];
	fma.rn.f32 	%f71, %f59, %f60, %f71;
$L__BB0_29:
	add.s32 	%r28, %r25, 3;
	or.b32  	%r73, %r28, %r11;
	setp.lt.s32 	%p64, %r73, 0;
	setp.ge.u32 	%p65, %r28, %r38;
	or.pred  	%p66, %p65, %p48;
	or.pred  	%p67, %p66, %p64;
	@%p67 bra 	$L__BB0_31;
	ld.global.nc.f32 	%f61, [%rd4+12];
	add.s32 	%r74, %r28, %r13;
	mul.wide.u32 	%rd42, %r74, 4;
	add.s64 	%rd43, %rd1, %rd42;
	ld.global.nc.f32 	%f62, [%rd43];
	fma.rn.f32 	%f71, %f61, %f62, %f71;
$L__BB0_31:
	add.s32 	%r87, %r87, 4;
$L__BB0_32:
	setp.eq.s32 	%p68, %r9, 0;
	@%p68 bra 	$L__BB0_38;
	setp.ge.u32 	%p69, %r11, %r39;
	add.s32 	%r31, %r87, %r6;
	or.b32  	%r75, %r31, %r11;
	setp.lt.s32 	%p70, %r75, 0;
	setp.ge.u32 	%p71, %r31, %r38;
	or.pred  	%p72, %p71, %p69;
	or.pred  	%p73, %p72, %p70;
	@%p73 bra 	$L__BB0_35;
	add.s32 	%r76, %r87, %r12;
	mul.wide.u32 	%rd44, %r76, 4;
	add.s64 	%rd45, %rd2, %rd44;
	ld.global.nc.f32 	%f63, [%rd45];
	add.s32 	%r77, %r31, %r13;
	mul.wide.u32 	%rd46, %r77, 4;
	add.s64 	%rd47, %rd1, %rd46;
	ld.global.nc.f32 	%f64, [%rd47];
	fma.rn.f32 	%f71, %f63, %f64, %f71;
$L__BB0_35:
	setp.ge.u32 	%p74, %r11, %r39;
	add.s32 	%r32, %r31, 1;
	or.b32  	%r78, %r32, %r11;
	setp.lt.s32 	%p75, %r78, 0;
	setp.ge.u32 	%p76, %r32, %r38;
	or.pred  	%p77, %p76, %p74;
	or.pred  	%p78, %p77, %p75;
	@%p78 bra 	$L__BB0_37;
	cvt.u64.u32 	%rd48, %r12;
	cvt.u64.u32 	%rd49, %r87;
	add.s64 	%rd50, %rd49, %rd48;
	shl.b64 	%rd51, %rd50, 2;
	add.s64 	%rd52, %rd2, %rd51;
	ld.global.nc.f32 	%f65, [%rd52+4];
	add.s32 	%r79, %r32, %r13;
	mul.wide.u32 	%rd53, %r79, 4;
	add.s64 	%rd54, %rd1, %rd53;
	ld.global.nc.f32 	%f66, [%rd54];
	fma.rn.f32 	%f71, %f65, %f66, %f71;
$L__BB0_37:
	add.s32 	%r87, %r87, 2;
$L__BB0_38:
	setp.ge.u32 	%p79, %r11, %r39;
	add.s32 	%r35, %r87, %r6;
	or.b32  	%r80, %r35, %r11;
	setp.lt.s32 	%p80, %r80, 0;
	setp.ge.u32 	%p81, %r35, %r38;
	or.pred  	%p82, %p81, %p79;
	or.pred  	%p83, %p82, %p80;
	@%p83 bra 	$L__BB0_40;
	add.s32 	%r81, %r87, %r12;
	mul.wide.u32 	%rd55, %r81, 4;
	add.s64 	%rd56, %rd2, %rd55;
	ld.global.nc.f32 	%f67, [%rd56];
	add.s32 	%r82, %r35, %r13;
	mul.wide.u32 	%rd57, %r82, 4;
	add.s64 	%rd58, %rd1, %rd57;
	ld.global.nc.f32 	%f68, [%rd58];
	fma.rn.f32 	%f71, %f67, %f68, %f71;
$L__BB0_40:
	add.s32 	%r36, %r84, 1;
	setp.ne.s32 	%p84, %r84, %r1;
	mov.u32 	%r84, %r36;
	@%p84 bra 	$L__BB0_3;
$L__BB0_41:
	mad.lo.s32 	%r83, %r38, %r3, %r4;
	cvta.to.global.u64 	%rd59, %rd5;
	mul.wide.u32 	%rd60, %r83, 4;
	add.s64 	%rd61, %rd59, %rd60;
	st.global.f32 	[%rd61], %f71;
$L__BB0_42:
	ret;

}


// ===== COMPILED SASS (sm_100) =====

	.target	sm_100

	.elftype	@"ET_EXEC"


//--------------------- .note.nv.tkinfo           --------------------------
	.section	.note.nv.tkinfo,"",@"SHT_NOTE"
	.sectionflags	@"SHF_NOTE_NV_TKINFO"
	.tkinfo
        /*0018*/ 	.word	0x00000002
        /*0030*/ 	.string	""
        /*0030*/ 	.string	"ptxas"
        /*0030*/ 	.string	"Cuda compilation tools, release 13.0, V13.0.88"
        /*0030*/ 	.string	"Build cuda_13.0.r13.0/compiler.36424714_0"
        /*0030*/ 	.string	"-arch sm_100 -m 64 "



//--------------------- .note.nv.cuinfo           --------------------------
	.section	.note.nv.cuinfo,"",@"SHT_NOTE"
	.sectionflags	@"SHF_NOTE_NV_CUINFO"
        /*0018*/ 	.short	0x0002
        /*001a*/ 	.short	0x0064
        /*001c*/ 	.short	0x0082
	.zero		2


//--------------------- .nv.info                  --------------------------
	.section	.nv.info,"",@"SHT_CUDA_INFO"
	.align	4


	//----- nvinfo : EIATTR_REGCOUNT
	.align		4
        /*0000*/ 	.byte	0x04, 0x2f
        /*0002*/ 	.short	(.L_1 - .L_0)
	.align		4
.L_0:
        /*0004*/ 	.word	index@(_Z12DeviceConv2DPKfS0_Pfjjj)
        /*0008*/ 	.word	0x00000020


	//----- nvinfo : EIATTR_FRAME_SIZE
	.align		4
.L_1:
        /*000c*/ 	.byte	0x04, 0x11
        /*000e*/ 	.short	(.L_3 - .L_2)
	.align		4
.L_2:
        /*0010*/ 	.word	index@(_Z12DeviceConv2DPKfS0_Pfjjj)
        /*0014*/ 	.word	0x00000000


	//----- nvinfo : EIATTR_MIN_STACK_SIZE
	.align		4
.L_3:
        /*0018*/ 	.byte	0x04, 0x12
        /*001a*/ 	.short	(.L_5 - .L_4)
	.align		4
.L_4:
        /*001c*/ 	.word	index@(_Z12DeviceConv2DPKfS0_Pfjjj)
        /*0020*/ 	.word	0x00000000
.L_5:


//--------------------- .nv.compat                --------------------------
	.section	.nv.compat,"",@"SHT_CUDA_COMPAT_INFO"
	.align	4
        /*0000*/ 	.byte	0x02, 0x09, 0x00, 0x00, 0x02, 0x02, 0x01, 0x00, 0x02, 0x05, 0x05, 0x00, 0x03, 0x07, 0x01, 0x01
        /*0010*/ 	.byte	0x02, 0x03, 0x00, 0x00, 0x02, 0x06, 0x01, 0x00, 0x04, 0x0b, 0x08, 0x00, 0x09, 0x00, 0x00, 0x00
        /*0020*/ 	.byte	0x00, 0x00, 0x00, 0x00


//--------------------- .nv.info._Z12DeviceConv2DPKfS0_Pfjjj --------------------------
	.section	.nv.info._Z12DeviceConv2DPKfS0_Pfjjj,"",@"SHT_CUDA_INFO"
	.sectionflags	@""
	.align	4


	//----- nvinfo : EIATTR_CUDA_API_VERSION
	.align		4
        /*0000*/ 	.byte	0x04, 0x37
        /*0002*/ 	.short	(.L_7 - .L_6)
.L_6:
        /*0004*/ 	.word	0x00000082


	//----- nvinfo : EIATTR_KPARAM_INFO
	.align		4
.L_7:
        /*0008*/ 	.byte	0x04, 0x17
        /*000a*/ 	.short	(.L_9 - .L_8)
.L_8:
        /*000c*/ 	.word	0x00000000
        /*0010*/ 	.short	0x0005
        /*0012*/ 	.short	0x0020
        /*0014*/ 	.byte	0x00, 0xf0, 0x11, 0x00


	//----- nvinfo : EIATTR_KPARAM_INFO
	.align		4
.L_9:
        /*0018*/ 	.byte	0x04, 0x17
        /*001a*/ 	.short	(.L_11 - .L_10)
.L_10:
        /*001c*/ 	.word	0x00000000
        /*0020*/ 	.short	0x0004
        /*0022*/ 	.short	0x001c
        /*0024*/ 	.byte	0x00, 0xf0, 0x11, 0x00


	//----- nvinfo : EIATTR_KPARAM_INFO
	.align		4
.L_11:
        /*0028*/ 	.byte	0x04, 0x17
        /*002a*/ 	.short	(.L_13 - .L_12)
.L_12:
        /*002c*/ 	.word	0x00000000
        /*0030*/ 	.short	0x0003
        /*0032*/ 	.short	0x0018
        /*0034*/ 	.byte	0x00, 0xf0, 0x11, 0x00


	//----- nvinfo : EIATTR_KPARAM_INFO
	.align		4
.L_13:
        /*0038*/ 	.byte	0x04, 0x17
        /*003a*/ 	.short	(.L_15 - .L_14)
.L_14:
        /*003c*/ 	.word	0x00000000
        /*0040*/ 	.short	0x0002
        /*0042*/ 	.short	0x0010
        /*0044*/ 	.byte	0x00, 0xf5, 0x21, 0x00


	//----- nvinfo : EIATTR_KPARAM_INFO
	.align		4
.L_15:
        /*0048*/ 	.byte	0x04, 0x17
        /*004a*/ 	.short	(.L_17 - .L_16)
.L_16:
        /*004c*/ 	.word	0x00000000
        /*0050*/ 	.short	0x0001
        /*0052*/ 	.short	0x0008
        /*0054*/ 	.byte	0x00, 0xf5, 0x21, 0x00


	//----- nvinfo : EIATTR_KPARAM_INFO
	.align		4
.L_17:
        /*0058*/ 	.byte	0x04, 0x17
        /*005a*/ 	.short	(.L_19 - .L_18)
.L_18:
        /*005c*/ 	.word	0x00000000
        /*0060*/ 	.short	0x0000
        /*0062*/ 	.short	0x0000
        /*0064*/ 	.byte	0x00, 0xf5, 0x21, 0x00


	//----- nvinfo : EIATTR_SPARSE_MMA_MASK
	.align		4
.L_19:
        /*0068*/ 	.byte	0x03, 0x50
        /*006a*/ 	.short	0x0000


	//----- nvinfo : EIATTR_MAXREG_COUNT
	.align		4
        /*006c*/ 	.byte	0x03, 0x1b
        /*006e*/ 	.short	0x00ff


	//----- nvinfo : EIATTR_MERCURY_ISA_VERSION
	.align		4
        /*0070*/ 	.byte	0x03, 0x5f
        /*0072*/ 	.short	0x0101


	//----- nvinfo : EIATTR_VRC_CTA_INIT_COUNT
	.align		4
        /*0074*/ 	.byte	0x02, 0x4a
	.zero		1
	.zero		1


	//----- nvinfo : EIATTR_EXIT_INSTR_OFFSETS
	.align		4
        /*0078*/ 	.byte	0x04, 0x1c
        /*007a*/ 	.short	(.L_21 - .L_20)


	//   ....[0]....
.L_20:
        /*007c*/ 	.word	0x000000d0


	//   ....[1]....
        /*0080*/ 	.word	0x00000f30


	//----- nvinfo : EIATTR_CRS_STACK_SIZE
	.align		4
.L_21:
        /*0084*/ 	.byte	0x04, 0x1e
        /*0086*/ 	.short	(.L_23 - .L_22)
.L_22:
        /*0088*/ 	.word	0x00000000


	//----- nvinfo : EIATTR_CBANK_PARAM_SIZE
	.align		4
.L_23:
        /*008c*/ 	.byte	0x03, 0x19
        /*008e*/ 	.short	0x0024


	//----- nvinfo : EIATTR_PARAM_CBANK
	.align		4
        /*0090*/ 	.byte	0x04, 0x0a
        /*0092*/ 	.short	(.L_25 - .L_24)
	.align		4
.L_24:
        /*0094*/ 	.word	index@(.nv.constant0._Z12DeviceConv2DPKfS0_Pfjjj)
        /*0098*/ 	.short	0x0380
        /*009a*/ 	.short	0x0024


	//----- nvinfo : EIATTR_SW_WAR
	.align		4
.L_25:
        /*009c*/ 	.byte	0x04, 0x36
        /*009e*/ 	.short	(.L_27 - .L_26)
.L_26:
        /*00a0*/ 	.word	0x00000008
.L_27:


//--------------------- .nv.callgraph             --------------------------
	.section	.nv.callgraph,"",@"SHT_CUDA_CALLGRAPH"
	.align	4
	.sectionentsize	8
	.align		4
        /*0000*/ 	.word	0x00000000
	.align		4
        /*0004*/ 	.word	0xffffffff
	.align		4
        /*0008*/ 	.word	0x00000000
	.align		4
        /*000c*/ 	.word	0xfffffffe
	.align		4
        /*0010*/ 	.word	0x00000000
	.align		4
        /*0014*/ 	.word	0xfffffffd
	.align		4
        /*0018*/ 	.word	0x00000000
	.align		4
        /*001c*/ 	.word	0xfffffffc


//--------------------- .text._Z12DeviceConv2DPKfS0_Pfjjj --------------------------
	.section	.text._Z12DeviceConv2DPKfS0_Pfjjj,"ax",@progbits
	.align	128
        .global         _Z12DeviceConv2DPKfS0_Pfjjj
        .type           _Z12DeviceConv2DPKfS0_Pfjjj,@function
        .size           _Z12DeviceConv2DPKfS0_Pfjjj,(.L_x_9 - _Z12DeviceConv2DPKfS0_Pfjjj)
        .other          _Z12DeviceConv2DPKfS0_Pfjjj,@"STO_CUDA_ENTRY STV_DEFAULT"
_Z12DeviceConv2DPKfS0_Pfjjj:
.text._Z12DeviceConv2DPKfS0_Pfjjj:
[----:B------:R-:W-:Y:S01]  /*0000*/  LDC R1, c[0x0][0x37c] ;  /* 0x0000df00ff017b82 */ /* 0x000fe20000000800 */
[----:B------:R-:W0:Y:S07]  /*0010*/  S2R R2, SR_TID.Y ;  /* 0x0000000000027919 */ /* 0x000e2e0000002200 */
[----:B------:R-:W0:Y:S01]  /*0020*/  S2UR UR4, SR_CTAID.Y ;  /* 0x00000000000479c3 */ /* 0x000e220000002600 */
[----:B------:R-:W1:Y:S01]  /*0030*/  LDCU UR6, c[0x0][0x3a0] ;  /* 0x00007400ff0677ac */ /* 0x000e620008000800 */
[----:B------:R-:W2:Y:S01]  /*0040*/  S2R R0, SR_TID.X ;  /* 0x0000000000007919 */ /* 0x000ea20000002100 */
[----:B------:R-:W3:Y:S05]  /*0050*/  LDCU.64 UR12, c[0x0][0x398] ;  /* 0x00007300ff0c77ac */ /* 0x000eea0008000a00 */
[----:B------:R-:W0:Y:S08]  /*0060*/  LDC R3, c[0x0][0x364] ;  /* 0x0000d900ff037b82 */ /* 0x000e300000000800 */
[----:B------:R-:W2:Y:S08]  /*0070*/  S2UR UR5, SR_CTAID.X ;  /* 0x00000000000579c3 */ /* 0x000eb00000002500 */
[----:B------:R-:W2:Y:S01]  /*0080*/  LDC R5, c[0x0][0x360] ;  /* 0x0000d800ff057b82 */ /* 0x000ea20000000800 */
[----:B0-----:R-:W-:-:S05]  /*0090*/  IMAD R2, R3, UR4, R2 ;  /* 0x0000000403027c24 */ /* 0x001fca000f8e0202 */
[----:B-1----:R-:W-:Y:S01]  /*00a0*/  ISETP.GE.AND P0, PT, R2, UR6, PT ;  /* 0x0000000602007c0c */ /* 0x002fe2000bf06270 */
[----:B--2---:R-:W-:-:S05]  /*00b0*/  IMAD R3, R5, UR5, R0 ;  /* 0x0000000505037c24 */ /* 0x004fca000f8e0200 */
[----:B---3--:R-:W-:-:S13]  /*00c0*/  ISETP.GE.OR P0, PT, R3, UR13, P0 ;  /* 0x0000000d03007c0c */ /* 0x008fda0008706670 */
[----:B------:R-:W-:Y:S05]  /*00d0*/  @P0 EXIT ;  /* 0x000000000000094d */ /* 0x000fea0003800000 */
[----:B------:R-:W-:Y:S01]  /*00e0*/  USHF.L.U32 UR6, UR12, 0x1, URZ ;  /* 0x000000010c067899 */ /* 0x000fe200080006ff */
[----:B------:R-:W-:Y:S01]  /*00f0*/  IMAD.MOV.U32 R0, RZ, RZ, RZ ;  /* 0x000000ffff007224 */ /* 0x000fe200078e00ff */
[----:B------:R-:W0:Y:S02]  /*0100*/  LDCU.64 UR10, c[0x0][0x358] ;  /* 0x00006b00ff0a77ac */ /* 0x000e240008000a00 */
[----:B------:R-:W-:-:S09]  /*0110*/  UISETP.GE.AND UP0, UPT, UR6, URZ, UPT ;  /* 0x000000ff0600728c */ /* 0x000fd2000bf06270 */
[----:B------:R-:W-:Y:S05]  /*0120*/  BRA.U !UP0, `(.L_x_0) ;  /* 0x0000000d08707547 */ /* 0x000fea000b800000 */
[----:B------:R-:W-:Y:S01]  /*0130*/  ULOP3.LUT UR4, UR6, 0x6, URZ, 0xc0, !UPT ;  /* 0x0000000606047892 */ /* 0x000fe2000f8ec0ff */
[----:B------:R-:W-:Y:S01]  /*0140*/  VIADD R4, R2, -UR12 ;  /* 0x8000000c02047c36 */ /* 0x000fe20008000000 */
[----:B------:R-:W-:Y:S02]  /*0150*/  ULEA UR8, UR12, 0x1, 0x1 ;  /* 0x000000010c087891 */ /* 0x000fe4000f8e08ff */
[----:B------:R-:W-:Y:S01]  /*0160*/  IADD3 R5, PT, PT, R3, -UR12, RZ ;  /* 0x8000000c03057c10 */ /* 0x000fe2000fffe0ff */
[----:B------:R-:W-:Y:S01]  /*0170*/  IMAD.MOV.U32 R0, RZ, RZ, RZ ;  /* 0x000000ffff007224 */ /* 0x000fe200078e00ff */
[----:B------:R-:W-:Y:S02]  /*0180*/  UISETP.GE.U32.AND UP1, UPT, UR4, 0x3, UPT ;  /* 0x000000030400788c */ /* 0x000fe4000bf26070 */
[----:B------:R-:W-:Y:S01]  /*0190*/  ULOP3.LUT UR7, UR8, 0x7ffffff8, URZ, 0xc0, !UPT ;  /* 0x7ffffff808077892 */ /* 0x000fe2000f8ec0ff */
[----:B------:R-:W-:-:S11]  /*01a0*/  UMOV UR4, URZ ;  /* 0x000000ff00047c82 */ /* 0x000fd60008000000 */
.L_x_7:
[----:B------:R-:W-:Y:S01]  /*01b0*/  UISETP.GE.U32.AND UP2, UPT, UR6, 0x7, UPT ;  /* 0x000000070600788c */ /* 0x000fe2000bf46070 */
[----:B------:R-:W-:Y:S01]  /*01c0*/  HFMA2 R20, -RZ, RZ, 0, 0 ;  /* 0x00000000ff147431 */ /* 0x000fe200000001ff */
[----:B------:R-:W-:Y:S01]  /*01d0*/  UMOV UR5, UR4 ;  /* 0x0000000400057c82 */ /* 0x000fe20008000000 */
[----:B------:R-:W-:Y:S02]  /*01e0*/  UIMAD UR9, UR4, UR8, URZ ;  /* 0x00000008040972a4 */ /* 0x000fe4000f8e02ff */
[----:B------:R-:W-:Y:S01]  /*01f0*/  VIADD R6, R4, UR4 ;  /* 0x0000000404067c36 */ /* 0x000fe20008000000 */
[----:B------:R-:W-:Y:S02]  /*0200*/  UIADD3 UR4, UPT, UPT, UR4, 0x1, URZ ;  /* 0x0000000104047890 */ /* 0x000fe4000fffe0ff */
[----:B------:R-:W-:Y:S01]  /*0210*/  UISETP.NE.AND UP0, UPT, UR5, UR6, UPT ;  /* 0x000000060500728c */ /* 0x000fe2000bf05270 */
[----:B------:R-:W-:Y:S10]  /*0220*/  BRA.U !UP2, `(.L_x_1) ;  /* 0x000000050a807547 */ /* 0x000ff4000b800000 */
[----:B------:R-:W1:Y:S01]  /*0230*/  LDC.64 R10, c[0x0][0x388] ;  /* 0x0000e200ff0a7b82 */ /* 0x000e620000000a00 */
[----:B------:R-:W2:Y:S01]  /*0240*/  LDCU UR5, c[0x0][0x3a0] ;  /* 0x00007400ff0577ac */ /* 0x000ea20008000800 */
[----:B------:R-:W-:Y:S01]  /*0250*/  IMAD.MOV.U32 R8, RZ, RZ, RZ ;  /* 0x000000ffff087224 */ /* 0x000fe200078e00ff */
[----:B------:R-:W3:Y:S01]  /*0260*/  LDCU UR13, c[0x0][0x39c] ;  /* 0x00007380ff0d77ac */ /* 0x000ee20008000800 */
[----:B--2---:R-:W-:-:S13]  /*0270*/  ISETP.GE.U32.AND P6, PT, R6, UR5, PT ;  /* 0x0000000506007c0c */ /* 0x004fda000bfc6070 */
.L_x_2:
[----:B------:R-:W-:Y:S01]  /*0280*/  IMAD.IADD R25, R5, 0x1, R8 ;  /* 0x0000000105197824 */ /* 0x000fe200078e0208 */
[----:B------:R-:W2:Y:S04]  /*0290*/  LDC.64 R16, c[0x0][0x388] ;  /* 0x0000e200ff107b82 */ /* 0x000ea80000000a00 */
[C---:B------:R-:W-:Y:S02]  /*02a0*/  IADD3 R21, PT, PT, R25.reuse, 0x1, RZ ;  /* 0x0000000119157810 */ /* 0x040fe40007ffe0ff */
[----:B---3--:R-:W-:Y:S02]  /*02b0*/  ISETP.GE.U32.OR P5, PT, R25, UR13, P6 ;  /* 0x0000000d19007c0c */ /* 0x008fe4000b7a6470 */
[C---:B------:R-:W-:Y:S01]  /*02c0*/  ISETP.GE.U32.OR P4, PT, R21.reuse, UR13, P6 ;  /* 0x0000000d15007c0c */ /* 0x040fe2000b786470 */
[----:B------:R-:W3:Y:S01]  /*02d0*/  LDC.64 R18, c[0x0][0x380] ;  /* 0x0000e000ff127b82 */ /* 0x000ee20000000a00 */
[----:B------:R-:W-:-:S04]  /*02e0*/  LOP3.LUT R7, R21, R6, RZ, 0xfc, !PT ;  /* 0x0000000615077212 */ /* 0x000fc800078efcff */
[----:B------:R-:W-:Y:S02]  /*02f0*/  ISETP.LT.OR P4, PT, R7, RZ, P4 ;  /* 0x000000ff0700720c */ /* 0x000fe40002781670 */
[----:B------:R-:W-:-:S04]  /*0300*/  LOP3.LUT R7, R25, R6, RZ, 0xfc, !PT ;  /* 0x0000000619077212 */ /* 0x000fc800078efcff */
[----:B------:R-:W-:Y:S02]  /*0310*/  ISETP.LT.OR P5, PT, R7, RZ, P5 ;  /* 0x000000ff0700720c */ /* 0x000fe40002fa1670 */
[----:B------:R-:W-:-:S05]  /*0320*/  IADD3 R7, P0, PT, R8, UR9, RZ ;  /* 0x0000000908077c10 */ /* 0x000fca000ff1e0ff */
[----:B------:R-:W4:Y:S01]  /*0330*/  @!P4 LDC.64 R14, c[0x0][0x380] ;  /* 0x0000e000ff0ecb82 */ /* 0x000f220000000a00 */
[----:B------:R-:W-:Y:S01]  /*0340*/  IMAD.X R20, RZ, RZ, RZ, P0 ;  /* 0x000000ffff147224 */ /* 0x000fe200000e06ff */
[----:B-1----:R-:W-:-:S04]  /*0350*/  LEA R12, P0, R7, R10, 0x2 ;  /* 0x0000000a070c7211 */ /* 0x002fc800078010ff */
[----:B------:R-:W-:Y:S02]  /*0360*/  @!P5 VIADD R9, R8, UR9 ;  /* 0x000000090809dc36 */ /* 0x000fe40008000000 */
[----:B------:R-:W-:Y:S02]  /*0370*/  @!P5 IMAD R13, R6, UR13, R25 ;  /* 0x0000000d060ddc24 */ /* 0x000fe4000f8e0219 */
[----:B--2---:R-:W-:-:S04]  /*0380*/  @!P5 IMAD.WIDE.U32 R16, R9, 0x4, R16 ;  /* 0x000000040910d825 */ /* 0x004fc800078e0010 */
[----:B---3--:R-:W-:-:S04]  /*0390*/  @!P5 IMAD.WIDE.U32 R18, R13, 0x4, R18 ;  /* 0x000000040d12d825 */ /* 0x008fc800078e0012 */
[----:B------:R-:W-:Y:S01]  /*03a0*/  @!P4 IMAD R9, R6, UR13, R21 ;  /* 0x0000000d0609cc24 */ /* 0x000fe2000f8e0215 */
[----:B0-----:R-:W2:Y:S01]  /*03b0*/  @!P5 LDG.E.CONSTANT R17, desc[UR10][R16.64] ;  /* 0x0000000a1011d981 */ /* 0x001ea2000c1e9900 */
[----:B------:R-:W-:-:S03]  /*03c0*/  LEA.HI.X R13, R7, R11, R20, 0x2, P0 ;  /* 0x0000000b070d7211 */ /* 0x000fc600000f1414 */
[----:B------:R-:W2:Y:S01]  /*03d0*/  @!P5 LDG.E.CONSTANT R18, desc[UR10][R18.64] ;  /* 0x0000000a1212d981 */ /* 0x000ea2000c1e9900 */
[----:B----4-:R-:W-:-:S03]  /*03e0*/  @!P4 IMAD.WIDE.U32 R14, R9, 0x4, R14 ;  /* 0x00000004090ec825 */ /* 0x010fc600078e000e */
[----:B------:R-:W3:Y:S04]  /*03f0*/  @!P4 LDG.E.CONSTANT R24, desc[UR10][R12.64+0x4] ;  /* 0x0000040a0c18c981 */ /* 0x000ee8000c1e9900 */
[----:B------:R0:W3:Y:S01]  /*0400*/  @!P4 LDG.E.CONSTANT R15, desc[UR10][R14.64] ;  /* 0x0000000a0e0fc981 */ /* 0x0000e2000c1e9900 */
[----:B------:R-:W-:-:S04]  /*0410*/  IADD3 R22, PT, PT, R25, 0x2, RZ ;  /* 0x0000000219167810 */ /* 0x000fc80007ffe0ff */
[C---:B------:R-:W-:Y:S02]  /*0420*/  ISETP.GE.U32.OR P0, PT, R22.reuse, UR13, P6 ;  /* 0x0000000d16007c0c */ /* 0x040fe4000b706470 */
[----:B------:R-:W-:Y:S01]  /*0430*/  LOP3.LUT R7, R22, R6, RZ, 0xfc, !PT ;  /* 0x0000000616077212 */ /* 0x000fe200078efcff */
[----:B------:R-:W-:-:S03]  /*0440*/  VIADD R23, R25, 0x3 ;  /* 0x0000000319177836 */ /* 0x000fc60000000000 */
[----:B------:R-:W-:Y:S02]  /*0450*/  ISETP.LT.OR P0, PT, R7, RZ, P0 ;  /* 0x000000ff0700720c */ /* 0x000fe40000701670 */
[C---:B------:R-:W-:Y:S02]  /*0460*/  ISETP.GE.U32.OR P3, PT, R23.reuse, UR13, P6 ;  /* 0x0000000d17007c0c */ /* 0x040fe4000b766470 */
[----:B------:R-:W-:Y:S01]  /*0470*/  LOP3.LUT R9, R23, R6, RZ, 0xfc, !PT ;  /* 0x0000000617097212 */ /* 0x000fe200078efcff */
[----:B------:R-:W-:-:S03]  /*0480*/  VIADD R29, R25, 0x4 ;  /* 0x00000004191d7836 */ /* 0x000fc60000000000 */
[----:B------:R-:W-:Y:S02]  /*0490*/  ISETP.LT.OR P3, PT, R9, RZ, P3 ;  /* 0x000000ff0900720c */ /* 0x000fe40001f61670 */
[----:B------:R-:W-:-:S03]  /*04a0*/  ISETP.GE.U32.OR P2, PT, R29, UR13, P6 ;  /* 0x0000000d1d007c0c */ /* 0x000fc6000b746470 */
[----:B------:R-:W1:Y:S01]  /*04b0*/  @!P0 LDC.64 R26, c[0x0][0x380] ;  /* 0x0000e000ff1a8b82 */ /* 0x000e620000000a00 */
[-C--:B0-----:R-:W-:Y:S02]  /*04c0*/  LOP3.LUT R14, R29, R6.reuse, RZ, 0xfc, !PT ;  /* 0x000000061d0e7212 */ /* 0x081fe400078efcff */
[C---:B------:R-:W-:Y:S02]  /*04d0*/  IADD3 R7, PT, PT, R25.reuse, 0x5, RZ ;  /* 0x0000000519077810 */ /* 0x040fe40007ffe0ff */
[----:B------:R-:W-:Y:S01]  /*04e0*/  ISETP.LT.OR P2, PT, R14, RZ, P2 ;  /* 0x000000ff0e00720c */ /* 0x000fe20001741670 */
[----:B------:R-:W-:Y:S01]  /*04f0*/  VIADD R9, R25, 0x6 ;  /* 0x0000000619097836 */ /* 0x000fe20000000000 */
[C---:B------:R-:W-:Y:S01]  /*0500*/  ISETP.GE.U32.OR P1, PT, R7.reuse, UR13, P6 ;  /* 0x0000000d07007c0c */ /* 0x040fe2000b726470 */
[----:B------:R-:W0:Y:S01]  /*0510*/  @!P3 LDC.64 R20, c[0x0][0x380] ;  /* 0x0000e000ff14bb82 */ /* 0x000e220000000a00 */
[-C--:B------:R-:W-:Y:S02]  /*0520*/  LOP3.LUT R16, R7, R6.reuse, RZ, 0xfc, !PT ;  /* 0x0000000607107212 */ /* 0x080fe400078efcff */
[----:B------:R-:W-:-:S02]  /*0530*/  LOP3.LUT R14, R9, R6, RZ, 0xfc, !PT ;  /* 0x00000006090e7212 */ /* 0x000fc400078efcff */
[----:B------:R-:W-:Y:S02]  /*0540*/  ISETP.LT.OR P1, PT, R16, RZ, P1 ;  /* 0x000000ff1000720c */ /* 0x000fe40000f21670 */
[----:B------:R-:W-:-:S04]  /*0550*/  IADD3 R25, PT, PT, R25, 0x7, RZ ;  /* 0x0000000719197810 */ /* 0x000fc80007ffe0ff */
[----:B------:R-:W-:Y:S01]  /*0560*/  LOP3.LUT R16, R25, R6, RZ, 0xfc, !PT ;  /* 0x0000000619107212 */ /* 0x000fe200078efcff */
[C---:B------:R-:W-:Y:S02]  /*0570*/  @!P3 IMAD R23, R6.reuse, UR13, R23 ;  /* 0x0000000d0617bc24 */ /* 0x040fe4000f8e0217 */
[----:B------:R-:W-:Y:S02]  /*0580*/  @!P2 IMAD R29, R6, UR13, R29 ;  /* 0x0000000d061dac24 */ /* 0x000fe4000f8e021d */
[----:B0-----:R-:W-:-:S06]  /*0590*/  @!P3 IMAD.WIDE.U32 R20, R23, 0x4, R20 ;  /* 0x000000041714b825 */ /* 0x001fcc00078e0014 */
[----:B------:R0:W4:Y:S01]  /*05a0*/  @!P3 LDG.E.CONSTANT R21, desc[UR10][R20.64] ;  /* 0x0000000a1415b981 */ /* 0x000122000c1e9900 */
[----:B--2---:R-:W-:Y:S01]  /*05b0*/  @!P5 FFMA R0, R17, R18, R0 ;  /* 0x000000121100d223 */ /* 0x004fe20000000000 */
[----:B------:R-:W-:Y:S01]  /*05c0*/  ISETP.GE.U32.OR P5, PT, R9, UR13, P6 ;  /* 0x0000000d09007c0c */ /* 0x000fe2000b7a6470 */
[----:B------:R-:W-:-:S03]  /*05d0*/  @!P0 IMAD R17, R6, UR13, R22 ;  /* 0x0000000d06118c24 */ /* 0x000fc6000f8e0216 */
[----:B------:R-:W-:Y:S01]  /*05e0*/  ISETP.LT.OR P5, PT, R14, RZ, P5 ;  /* 0x000000ff0e00720c */ /* 0x000fe20002fa1670 */
[----:B---3--:R-:W-:Y:S01]  /*05f0*/  @!P4 FFMA R0, R24, R15, R0 ;  /* 0x0000000f1800c223 */ /* 0x008fe20000000000 */
[----:B------:R-:W-:Y:S01]  /*0600*/  ISETP.GE.U32.OR P4, PT, R25, UR13, P6 ;  /* 0x0000000d19007c0c */ /* 0x000fe2000b786470 */
[----:B------:R-:W2:Y:S01]  /*0610*/  @!P2 LDC.64 R14, c[0x0][0x380] ;  /* 0x0000e000ff0eab82 */ /* 0x000ea20000000a00 */
[----:B-1----:R-:W-:Y:S02]  /*0620*/  @!P0 IMAD.WIDE.U32 R26, R17, 0x4, R26 ;  /* 0x00000004111a8825 */ /* 0x002fe400078e001a */
[----:B------:R-:W-:-:S04]  /*0630*/  ISETP.LT.OR P4, PT, R16, RZ, P4 ;  /* 0x000000ff1000720c */ /* 0x000fc80002781670 */
[----:B------:R-:W3:Y:S01]  /*0640*/  @!P0 LDG.E.CONSTANT R27, desc[UR10][R26.64] ;  /* 0x0000000a1a1b8981 */ /* 0x000ee2000c1e9900 */
[----:B------:R-:W1:Y:S08]  /*0650*/  @!P1 LDC.64 R16, c[0x0][0x380] ;  /* 0x0000e000ff109b82 */ /* 0x000e700000000a00 */
[----:B------:R-:W5:Y:S08]  /*0660*/  @!P5 LDC.64 R18, c[0x0][0x380] ;  /* 0x0000e000ff12db82 */ /* 0x000f700000000a00 */
[----:B------:R-:W5:Y:S01]  /*0670*/  @!P4 LDC.64 R22, c[0x0][0x380] ;  /* 0x0000e000ff16cb82 */ /* 0x000f620000000a00 */
[----:B--2---:R-:W-:-:S04]  /*0680*/  @!P2 IMAD.WIDE.U32 R14, R29, 0x4, R14 ;  /* 0x000000041d0ea825 */ /* 0x004fc800078e000e */
[C---:B------:R-:W-:Y:S02]  /*0690*/  @!P1 IMAD R29, R6.reuse, UR13, R7 ;  /* 0x0000000d061d9c24 */ /* 0x040fe4000f8e0207 */
[----:B------:R-:W3:Y:S02]  /*06a0*/  @!P0 LDG.E.CONSTANT R7, desc[UR10][R12.64+0x8] ;  /* 0x0000080a0c078981 */ /* 0x000ee4000c1e9900 */
[----:B-1----:R-:W-:Y:S02]  /*06b0*/  @!P1 IMAD.WIDE.U32 R16, R29, 0x4, R16 ;  /* 0x000000041d109825 */ /* 0x002fe400078e0010 */
[----:B------:R-:W4:Y:S02]  /*06c0*/  @!P3 LDG.E.CONSTANT R29, desc[UR10][R12.64+0xc] ;  /* 0x00000c0a0c1db981 */ /* 0x000f24000c1e9900 */
[C---:B------:R-:W-:Y:S02]  /*06d0*/  @!P5 IMAD R24, R6.reuse, UR13, R9 ;  /* 0x0000000d0618dc24 */ /* 0x040fe4000f8e0209 */
[----:B------:R-:W2:Y:S01]  /*06e0*/  @!P2 LDG.E.CONSTANT R14, desc[UR10][R14.64] ;  /* 0x0000000a0e0ea981 */ /* 0x000ea2000c1e9900 */
[----:B0-----:R-:W-:-:S03]  /*06f0*/  @!P4 IMAD R20, R6, UR13, R25 ;  /* 0x0000000d0614cc24 */ /* 0x001fc6000f8e0219 */
[----:B------:R-:W2:Y:S01]  /*0700*/  @!P2 LDG.E.CONSTANT R9, desc[UR10][R12.64+0x10] ;  /* 0x0000100a0c09a981 */ /* 0x000ea2000c1e9900 */
[----:B-----5:R-:W-:-:S03]  /*0710*/  @!P5 IMAD.WIDE.U32 R18, R24, 0x4, R18 ;  /* 0x000000041812d825 */ /* 0x020fc600078e0012 */
[----:B------:R-:W5:Y:S01]  /*0720*/  @!P1 LDG.E.CONSTANT R17, desc[UR10][R16.64] ;  /* 0x0000000a10119981 */ /* 0x000f62000c1e9900 */
[----:B------:R-:W-:-:S03]  /*0730*/  @!P4 IMAD.WIDE.U32 R22, R20, 0x4, R22 ;  /* 0x000000041416c825 */ /* 0x000fc600078e0016 */
[----:B------:R-:W5:Y:S04]  /*0740*/  @!P1 LDG.E.CONSTANT R25, desc[UR10][R12.64+0x14] ;  /* 0x0000140a0c199981 */ /* 0x000f68000c1e9900 */
[----:B------:R-:W5:Y:S04]  /*0750*/  @!P5 LDG.E.CONSTANT R19, desc[UR10][R18.64] ;  /* 0x0000000a1213d981 */ /* 0x000f68000c1e9900 */
[----:B------:R-:W5:Y:S04]  /*0760*/  @!P5 LDG.E.CONSTANT R20, desc[UR10][R12.64+0x18] ;  /* 0x0000180a0c14d981 */ /* 0x000f68000c1e9900 */
[----:B------:R-:W5:Y:S04]  /*0770*/  @!P4 LDG.E.CONSTANT R24, desc[UR10][R12.64+0x1c] ;  /* 0x00001c0a0c18c981 */ /* 0x000f68000c1e9900 */
[----:B------:R-:W5:Y:S01]  /*0780*/  @!P4 LDG.E.CONSTANT R23, desc[UR10][R22.64] ;  /* 0x0000000a1617c981 */ /* 0x000f62000c1e9900 */
[----:B------:R-:W-:-:S02]  /*0790*/  VIADD R8, R8, 0x8 ;  /* 0x0000000808087836 */ /* 0x000fc40000000000 */
[----:B---3--:R-:W-:-:S03]  /*07a0*/  @!P0 FFMA R0, R7, R27, R0 ;  /* 0x0000001b07008223 */ /* 0x008fc60000000000 */
[----:B------:R-:W-:Y:S01]  /*07b0*/  ISETP.NE.AND P0, PT, R8, UR7, PT ;  /* 0x0000000708007c0c */ /* 0x000fe2000bf05270 */
[----:B----4-:R-:W-:-:S04]  /*07c0*/  @!P3 FFMA R0, R29, R21, R0 ;  /* 0x000000151d00b223 */ /* 0x010fc80000000000 */
[----:B--2---:R-:W-:-:S04]  /*07d0*/  @!P2 FFMA R0, R9, R14, R0 ;  /* 0x0000000e0900a223 */ /* 0x004fc80000000000 */
[----:B-----5:R-:W-:-:S04]  /*07e0*/  @!P1 FFMA R0, R25, R17, R0 ;  /* 0x0000001119009223 */ /* 0x020fc80000000000 */
[----:B------:R-:W-:-:S04]  /*07f0*/  @!P5 FFMA R0, R20, R19, R0 ;  /* 0x000000131400d223 */ /* 0x000fc80000000000 */
[----:B------:R-:W-:Y:S01]  /*0800*/  @!P4 FFMA R0, R24, R23, R0 ;  /* 0x000000171800c223 */ /* 0x000fe20000000000 */
[----:B------:R-:W-:Y:S06]  /*0810*/  @P0 BRA `(.L_x_2) ;  /* 0xfffffff800980947 */ /* 0x000fec000383ffff */
[----:B------:R-:W-:-:S07]  /*0820*/  MOV R20, UR7 ;  /* 0x0000000700147c02 */ /* 0x000fce0008000f00 */
.L_x_1:
[----:B------:R-:W1:Y:S01]  /*0830*/  LDCU UR14, c[0x0][0x3a0] ;  /* 0x00007400ff0e77ac */ /* 0x000e620008000800 */
[----:B------:R-:W2:Y:S01]  /*0840*/  LDCU UR5, c[0x0][0x398] ;  /* 0x00007300ff0577ac */ /* 0x000ea20008000800 */
[----:B------:R-:W3:Y:S01]  /*0850*/  LDCU UR13, c[0x0][0x39c] ;  /* 0x00007380ff0d77ac */ /* 0x000ee20008000800 */
[----:B-1----:R-:W-:Y:S01]  /*0860*/  ISETP.GE.U32.AND P0, PT, R6, UR14, PT ;  /* 0x0000000e06007c0c */ /* 0x002fe2000bf06070 */
[----:B--2---:R-:W-:Y:S01]  /*0870*/  ULOP3.LUT UP2, URZ, UR5, 0x1, URZ, 0xc0, !UPT ;  /* 0x0000000105ff7892 */ /* 0x004fe2000f84c0ff */
[----:B---3--:R-:W-:Y:S11]  /*0880*/  BRA.U !UP1, `(.L_x_3) ;  /* 0x0000000109d07547 */ /* 0x008ff6000b800000 */
[----:B------:R-:W1:Y:S01]  /*0890*/  LDCU UR5, c[0x0][0x3a0] ;  /* 0x00007400ff0577ac */ /* 0x000e620008000800 */
[----:B------:R-:W-:Y:S01]  /*08a0*/  IMAD.IADD R25, R5, 0x1, R20 ;  /* 0x0000000105197824 */ /* 0x000fe200078e0214 */
[----:B------:R-:W2:Y:S01]  /*08b0*/  LDC.64 R16, c[0x0][0x388] ;  /* 0x0000e200ff107b82 */ /* 0x000ea20000000a00 */
[----:B------:R-:W-:Y:S01]  /*08c0*/  IADD3 R22, P5, PT, R20, UR9, RZ ;  /* 0x0000000914167c10 */ /* 0x000fe2000ffbe0ff */
[----:B------:R-:W3:Y:S01]  /*08d0*/  LDCU UR14, c[0x0][0x39c] ;  /* 0x00007380ff0e77ac */ /* 0x000ee20008000800 */
[C---:B------:R-:W-:Y:S01]  /*08e0*/  VIADD R7, R25.reuse, 0x2 ;  /* 0x0000000219077836 */ /* 0x040fe20000000000 */
[C---:B------:R-:W-:Y:S02]  /*08f0*/  IADD3 R23, PT, PT, R25.reuse, 0x1, RZ ;  /* 0x0000000119177810 */ /* 0x040fe40007ffe0ff */
[----:B------:R-:W-:Y:S02]  /*0900*/  IADD3 R21, PT, PT, R25, 0x3, RZ ;  /* 0x0000000319157810 */ /* 0x000fe40007ffe0ff */
[-C--:B------:R-:W-:Y:S01]  /*0910*/  LOP3.LUT R8, R23, R6.reuse, RZ, 0xfc, !PT ;  /* 0x0000000617087212 */ /* 0x080fe200078efcff */
[----:B------:R-:W4:Y:S01]  /*0920*/  LDC.64 R18, c[0x0][0x380] ;  /* 0x0000e000ff127b82 */ /* 0x000f220000000a00 */
[----:B------:R-:W-:-:S02]  /*0930*/  LOP3.LUT R9, R7, R6, RZ, 0xfc, !PT ;  /* 0x0000000607097212 */ /* 0x000fc400078efcff */
[-C--:B------:R-:W-:Y:S02]  /*0940*/  LOP3.LUT R11, R21, R6.reuse, RZ, 0xfc, !PT ;  /* 0x00000006150b7212 */ /* 0x080fe400078efcff */
[----:B------:R-:W-:Y:S02]  /*0950*/  LOP3.LUT R10, R25, R6, RZ, 0xfc, !PT ;  /* 0x00000006190a7212 */ /* 0x000fe400078efcff */
[----:B-1----:R-:W-:-:S04]  /*0960*/  ISETP.GE.U32.AND P4, PT, R6, UR5, PT ;  /* 0x0000000506007c0c */ /* 0x002fc8000bf86070 */
[----:B---3--:R-:W-:Y:S02]  /*0970*/  ISETP.GE.U32.OR P1, PT, R23, UR14, P4 ;  /* 0x0000000e17007c0c */ /* 0x008fe4000a726470 */
[----:B------:R-:W-:Y:S02]  /*0980*/  ISETP.GE.U32.OR P2, PT, R7, UR14, P4 ;  /* 0x0000000e07007c0c */ /* 0x000fe4000a746470 */
[----:B------:R-:W-:Y:S02]  /*0990*/  ISETP.LT.OR P1, PT, R8, RZ, P1 ;  /* 0x000000ff0800720c */ /* 0x000fe40000f21670 */
[----:B------:R-:W-:Y:S02]  /*09a0*/  ISETP.GE.U32.OR P3, PT, R25, UR14, P4 ;  /* 0x0000000e19007c0c */ /* 0x000fe4000a766470 */
[----:B------:R-:W-:Y:S02]  /*09b0*/  ISETP.LT.OR P2, PT, R9, RZ, P2 ;  /* 0x000000ff0900720c */ /* 0x000fe40001741670 */
[----:B------:R-:W-:Y:S01]  /*09c0*/  ISETP.GE.U32.OR P4, PT, R21, UR14, P4 ;  /* 0x0000000e15007c0c */ /* 0x000fe2000a786470 */
[----:B------:R-:W1:Y:S01]  /*09d0*/  LDC.64 R8, c[0x0][0x388] ;  /* 0x0000e200ff087b82 */ /* 0x000e620000000a00 */
[----:B------:R-:W-:-:S02]  /*09e0*/  ISETP.LT.OR P3, PT, R10, RZ, P3 ;  /* 0x000000ff0a00720c */ /* 0x000fc40001f61670 */
[----:B------:R-:W-:-:S05]  /*09f0*/  ISETP.LT.OR P4, PT, R11, RZ, P4 ;  /* 0x000000ff0b00720c */ /* 0x000fca0002781670 */
[----:B------:R-:W3:Y:S02]  /*0a00*/  @!P1 LDC.64 R10, c[0x0][0x380] ;  /* 0x0000e000ff0a9b82 */ /* 0x000ee40000000a00 */
[----:B------:R-:W-:-:S04]  /*0a10*/  @!P2 IMAD R7, R6, UR14, R7 ;  /* 0x0000000e0607ac24 */ /* 0x000fc8000f8e0207 */
[----:B------:R-:W-:Y:S02]  /*0a20*/  @!P3 VIADD R27, R20, UR9 ;  /* 0x00000009141bbc36 */ /* 0x000fe40008000000 */
[----:B------:R-:W5:Y:S01]  /*0a30*/  @!P2 LDC.64 R12, c[0x0][0x380] ;  /* 0x0000e000ff0cab82 */ /* 0x000f620000000a00 */
[----:B------:R-:W-:Y:S02]  /*0a40*/  @!P3 IMAD R25, R6, UR14, R25 ;  /* 0x0000000e0619bc24 */ /* 0x000fe4000f8e0219 */
[----:B--2---:R-:W-:-:S04]  /*0a50*/  @!P3 IMAD.WIDE.U32 R16, R27, 0x4, R16 ;  /* 0x000000041b10b825 */ /* 0x004fc800078e0010 */
[----:B------:R-:W-:Y:S01]  /*0a60*/  @!P1 IMAD R27, R6, UR14, R23 ;  /* 0x0000000e061b9c24 */ /* 0x000fe2000f8e0217 */
[----:B------:R-:W2:Y:S01]  /*0a70*/  @!P4 LDC.64 R14, c[0x0][0x380] ;  /* 0x0000e000ff0ecb82 */ /* 0x000ea20000000a00 */
[----:B----4-:R-:W-:Y:S01]  /*0a80*/  @!P3 IMAD.WIDE.U32 R18, R25, 0x4, R18 ;  /* 0x000000041912b825 */ /* 0x010fe200078e0012 */
[----:B-1----:R-:W-:Y:S01]  /*0a90*/  LEA R8, P6, R22, R8, 0x2 ;  /* 0x0000000816087211 */ /* 0x002fe200078c10ff */
[----:B0-----:R-:W4:Y:S01]  /*0aa0*/  @!P3 LDG.E.CONSTANT R17, desc[UR10][R16.64] ;  /* 0x0000000a1011b981 */ /* 0x001f22000c1e9900 */
[----:B------:R-:W-:Y:S01]  /*0ab0*/  IADD3.X R23, PT, PT, RZ, RZ, RZ, P5, !PT ;  /* 0x000000ffff177210 */ /* 0x000fe20002ffe4ff */
[----:B------:R-:W-:Y:S02]  /*0ac0*/  @!P4 IMAD R21, R6, UR14, R21 ;  /* 0x0000000e0615cc24 */ /* 0x000fe4000f8e0215 */
[----:B------:R-:W4:Y:S01]  /*0ad0*/  @!P3 LDG.E.CONSTANT R18, desc[UR10][R18.64] ;  /* 0x0000000a1212b981 */ /* 0x000f22000c1e9900 */
[----:B---3--:R-:W-:Y:S01]  /*0ae0*/  @!P1 IMAD.WIDE.U32 R10, R27, 0x4, R10 ;  /* 0x000000041b0a9825 */ /* 0x008fe200078e000a */
[----:B------:R-:W-:-:S05]  /*0af0*/  LEA.HI.X R9, R22, R9, R23, 0x2, P6 ;  /* 0x0000000916097211 */ /* 0x000fca00030f1417 */
[----:B------:R-:W3:Y:S01]  /*0b00*/  @!P1 LDG.E.CONSTANT R10, desc[UR10][R10.64] ;  /* 0x0000000a0a0a9981 */ /* 0x000ee2000c1e9900 */
[----:B-----5:R-:W-:-:S03]  /*0b10*/  @!P2 IMAD.WIDE.U32 R12, R7, 0x4, R12 ;  /* 0x00000004070ca825 */ /* 0x020fc600078e000c */
[----:B------:R-:W3:Y:S04]  /*0b20*/  @!P1 LDG.E.CONSTANT R7, desc[UR10][R8.64+0x4] ;  /* 0x0000040a08079981 */ /* 0x000ee8000c1e9900 */
[----:B------:R-:W5:Y:S01]  /*0b30*/  @!P2 LDG.E.CONSTANT R12, desc[UR10][R12.64] ;  /* 0x0000000a0c0ca981 */ /* 0x000f62000c1e9900 */
[----:B--2---:R-:W-:-:S03]  /*0b40*/  @!P4 IMAD.WIDE.U32 R14, R21, 0x4, R14 ;  /* 0x00000004150ec825 */ /* 0x004fc600078e000e */
[----:B------:R-:W5:Y:S04]  /*0b50*/  @!P2 LDG.E.CONSTANT R21, desc[UR10][R8.64+0x8] ;  /* 0x0000080a0815a981 */ /* 0x000f68000c1e9900 */
[----:B------:R-:W2:Y:S04]  /*0b60*/  @!P4 LDG.E.CONSTANT R23, desc[UR10][R8.64+0xc] ;  /* 0x00000c0a0817c981 */ /* 0x000ea8000c1e9900 */
[----:B------:R-:W2:Y:S01]  /*0b70*/  @!P4 LDG.E.CONSTANT R14, desc[UR10][R14.64] ;  /* 0x0000000a0e0ec981 */ /* 0x000ea2000c1e9900 */
[----:B------:R-:W-:Y:S02]  /*0b80*/  VIADD R20, R20, 0x4 ;  /* 0x0000000414147836 */ /* 0x000fe40000000000 */
[----:B----4-:R-:W-:-:S04]  /*0b90*/  @!P3 FFMA R0, R17, R18, R0 ;  /* 0x000000121100b223 */ /* 0x010fc80000000000 */
[----:B---3--:R-:W-:-:S04]  /*0ba0*/  @!P1 FFMA R0, R7, R10, R0 ;  /* 0x0000000a07009223 */ /* 0x008fc80000000000 */
[----:B-----5:R-:W-:-:S04]  /*0bb0*/  @!P2 FFMA R0, R21, R12, R0 ;  /* 0x0000000c1500a223 */ /* 0x020fc80000000000 */
[----:B--2---:R-:W-:-:S07]  /*0bc0*/  @!P4 FFMA R0, R23, R14, R0 ;  /* 0x0000000e1700c223 */ /* 0x004fce0000000000 */
.L_x_3:
[----:B------:R-:W-:Y:S05]  /*0bd0*/  BRA.U !UP2, `(.L_x_4) ;  /* 0x000000010a807547 */ /* 0x000fea000b800000 */
[----:B------:R-:W1:Y:S01]  /*0be0*/  LDCU UR5, c[0x0][0x3a0] ;  /* 0x00007400ff0577ac */ /* 0x000e620008000800 */
[----:B------:R-:W-:Y:S01]  /*0bf0*/  IADD3 R7, PT, PT, R5, R20, RZ ;  /* 0x0000001405077210 */ /* 0x000fe20007ffe0ff */
[----:B------:R-:W2:Y:S01]  /*0c00*/  LDC.64 R14, c[0x0][0x380] ;  /* 0x0000e000ff0e7b82 */ /* 0x000ea20000000a00 */
[----:B------:R-:W3:Y:S03]  /*0c10*/  LDCU UR14, c[0x0][0x39c] ;  /* 0x00007380ff0e77ac */ /* 0x000ee60008000800 */
[----:B------:R-:W-:-:S04]  /*0c20*/  VIADD R17, R7, 0x1 ;  /* 0x0000000107117836 */ /* 0x000fc80000000000 */
[----:B------:R-:W4:Y:S01]  /*0c30*/  LDC.64 R12, c[0x0][0x388] ;  /* 0x0000e200ff0c7b82 */ /* 0x000f220000000a00 */
[----:B------:R-:W-:Y:S02]  /*0c40*/  LOP3.LUT R8, R17, R6, RZ, 0xfc, !PT ;  /* 0x0000000611087212 */ /* 0x000fe400078efcff */
[----:B-1----:R-:W-:-:S04]  /*0c50*/  ISETP.GE.U32.AND P3, PT, R6, UR5, PT ;  /* 0x0000000506007c0c */ /* 0x002fc8000bf66070 */
[----:B---3--:R-:W-:-:S04]  /*0c60*/  ISETP.GE.U32.OR P1, PT, R17, UR14, P3 ;  /* 0x0000000e11007c0c */ /* 0x008fc80009f26470 */
[----:B------:R-:W-:Y:S02]  /*0c70*/  ISETP.LT.OR P2, PT, R8, RZ, P1 ;  /* 0x000000ff0800720c */ /* 0x000fe40000f41670 */
[C---:B------:R-:W-:Y:S02]  /*0c80*/  LOP3.LUT R8, R7.reuse, R6, RZ, 0xfc, !PT ;  /* 0x0000000607087212 */ /* 0x040fe400078efcff */
[----:B------:R-:W-:-:S04]  /*0c90*/  ISETP.GE.U32.OR P1, PT, R7, UR14, P3 ;  /* 0x0000000e07007c0c */ /* 0x000fc80009f26470 */
[----:B------:R-:W-:-:S05]  /*0ca0*/  ISETP.LT.OR P1, PT, R8, RZ, P1 ;  /* 0x000000ff0800720c */ /* 0x000fca0000f21670 */
[----:B------:R-:W1:Y:S01]  /*0cb0*/  @!P2 LDC.64 R10, c[0x0][0x388] ;  /* 0x0000e200ff0aab82 */ /* 0x000e620000000a00 */
[----:B------:R-:W-:-:S05]  /*0cc0*/  @!P2 IADD3 R16, P3, PT, R20, UR9, RZ ;  /* 0x000000091410ac10 */ /* 0x000fca000ff7e0ff */
[----:B------:R-:W-:Y:S02]  /*0cd0*/  @!P2 IMAD.X R18, RZ, RZ, RZ, P3 ;  /* 0x000000ffff12a224 */ /* 0x000fe400018e06ff */
[----:B------:R-:W3:Y:S01]  /*0ce0*/  @!P2 LDC.64 R8, c[0x0][0x380] ;  /* 0x0000e000ff08ab82 */ /* 0x000ee20000000a00 */
[----:B------:R-:W-:Y:S01]  /*0cf0*/  @!P1 IADD3 R19, PT, PT, R20, UR9, RZ ;  /* 0x0000000914139c10 */ /* 0x000fe2000fffe0ff */
[----:B------:R-:W-:-:S04]  /*0d00*/  @!P1 IMAD R7, R6, UR14, R7 ;  /* 0x0000000e06079c24 */ /* 0x000fc8000f8e0207 */
[----:B--2---:R-:W-:-:S04]  /*0d10*/  @!P1 IMAD.WIDE.U32 R14, R7, 0x4, R14 ;  /* 0x00000004070e9825 */ /* 0x004fc800078e000e */
[----:B----4-:R-:W-:Y:S02]  /*0d20*/  @!P1 IMAD.WIDE.U32 R12, R19, 0x4, R12 ;  /* 0x00000004130c9825 */ /* 0x010fe400078e000c */
[----:B0-----:R-:W2:Y:S02]  /*0d30*/  @!P1 LDG.E.CONSTANT R15, desc[UR10][R14.64] ;  /* 0x0000000a0e0f9981 */ /* 0x001ea4000c1e9900 */
[----:B------:R-:W-:Y:S01]  /*0d40*/  @!P2 IMAD R7, R6, UR14, R17 ;  /* 0x0000000e0607ac24 */ /* 0x000fe2000f8e0211 */
[C---:B-1----:R-:W-:Y:S01]  /*0d50*/  @!P2 LEA R10, P3, R16.reuse, R10, 0x2 ;  /* 0x0000000a100aa211 */ /* 0x042fe200078610ff */
[----:B------:R-:W2:Y:S03]  /*0d60*/  @!P1 LDG.E.CONSTANT R13, desc[UR10][R12.64] ;  /* 0x0000000a0c0d9981 */ /* 0x000ea6000c1e9900 */
[----:B------:R-:W-:Y:S01]  /*0d70*/  @!P2 LEA.HI.X R11, R16, R11, R18, 0x2, P3 ;  /* 0x0000000b100ba211 */ /* 0x000fe200018f1412 */
[----:B---3--:R-:W-:-:S05]  /*0d80*/  @!P2 IMAD.WIDE.U32 R8, R7, 0x4, R8 ;  /* 0x000000040708a825 */ /* 0x008fca00078e0008 */
[----:B------:R-:W3:Y:S04]  /*0d90*/  @!P2 LDG.E.CONSTANT R11, desc[UR10][R10.64+0x4] ;  /* 0x0000040a0a0ba981 */ /* 0x000ee8000c1e9900 */
[----:B------:R-:W3:Y:S01]  /*0da0*/  @!P2 LDG.E.CONSTANT R8, desc[UR10][R8.64] ;  /* 0x0000000a0808a981 */ /* 0x000ee2000c1e9900 */
[----:B------:R-:W-:Y:S01]  /*0db0*/  IADD3 R20, PT, PT, R20, 0x2, RZ ;  /* 0x0000000214147810 */ /* 0x000fe20007ffe0ff */
[----:B--2---:R-:W-:-:S04]  /*0dc0*/  @!P1 FFMA R0, R13, R15, R0 ;  /* 0x0000000f0d009223 */ /* 0x004fc80000000000 */
[----:B---3--:R-:W-:-:S07]  /*0dd0*/  @!P2 FFMA R0, R11, R8, R0 ;  /* 0x000000080b00a223 */ /* 0x008fce0000000000 */
.L_x_4:
[----:B------:R-:W-:Y:S01]  /*0de0*/  IMAD.IADD R13, R5, 0x1, R20 ;  /* 0x00000001050d7824 */ /* 0x000fe200078e0214 */
[----:B------:R-:W-:Y:S04]  /*0df0*/  BSSY.RECONVERGENT B0, `(.L_x_5) ;  /* 0x000000e000007945 */ /* 0x000fe80003800200 */
[C---:B------:R-:W-:Y:S02]  /*0e00*/  ISETP.GE.U32.OR P0, PT, R13.reuse, UR13, P0 ;  /* 0x0000000d0d007c0c */ /* 0x040fe40008706470 */
[----:B------:R-:W-:-:S04]  /*0e10*/  LOP3.LUT R7, R13, R6, RZ, 0xfc, !PT ;  /* 0x000000060d077212 */ /* 0x000fc800078efcff */
[----:B------:R-:W-:-:S13]  /*0e20*/  ISETP.LT.OR P0, PT, R7, RZ, P0 ;  /* 0x000000ff0700720c */ /* 0x000fda0000701670 */
[----:B------:R-:W-:Y:S05]  /*0e30*/  @P0 BRA `(.L_x_6) ;  /* 0x0000000000240947 */ /* 0x000fea0003800000 */
[----:B------:R-:W1:Y:S01]  /*0e40*/  LDC.64 R8, c[0x0][0x388] ;  /* 0x0000e200ff087b82 */ /* 0x000e620000000a00 */
[----:B------:R-:W-:Y:S01]  /*0e50*/  IADD3 R7, PT, PT, R20, UR9, RZ ;  /* 0x0000000914077c10 */ /* 0x000fe2000fffe0ff */
[----:B------:R-:W-:-:S06]  /*0e60*/  IMAD R13, R6, UR13, R13 ;  /* 0x0000000d060d7c24 */ /* 0x000fcc000f8e020d */
[----:B------:R-:W2:Y:S01]  /*0e70*/  LDC.64 R10, c[0x0][0x380] ;  /* 0x0000e000ff0a7b82 */ /* 0x000ea20000000a00 */
[----:B-1----:R-:W-:-:S06]  /*0e80*/  IMAD.WIDE.U32 R6, R7, 0x4, R8 ;  /* 0x0000000407067825 */ /* 0x002fcc00078e0008 */
[----:B0-----:R-:W3:Y:S01]  /*0e90*/  LDG.E.CONSTANT R7, desc[UR10][R6.64] ;  /* 0x0000000a06077981 */ /* 0x001ee2000c1e9900 */
[----:B--2---:R-:W-:-:S06]  /*0ea0*/  IMAD.WIDE.U32 R8, R13, 0x4, R10 ;  /* 0x000000040d087825 */ /* 0x004fcc00078e000a */
[----:B------:R-:W3:Y:S02]  /*0eb0*/  LDG.E.CONSTANT R8, desc[UR10][R8.64] ;  /* 0x0000000a08087981 */ /* 0x000ee4000c1e9900 */
[----:B---3--:R-:W-:-:S07]  /*0ec0*/  FFMA R0, R7, R8, R0 ;  /* 0x0000000807007223 */ /* 0x008fce0000000000 */
.L_x_6:
[----:B0-----:R-:W-:Y:S05]  /*0ed0*/  BSYNC.RECONVERGENT B0 ;  /* 0x0000000000007941 */ /* 0x001fea0003800200 */
.L_x_5:
[----:B------:R-:W-:Y:S05]  /*0ee0*/  BRA.U UP0, `(.L_x_7) ;  /* 0xfffffff100b07547 */ /* 0x000fea000b83ffff */
.L_x_0:
[----:B------:R-:W1:Y:S01]  /*0ef0*/  LDC.64 R4, c[0x0][0x390] ;  /* 0x0000e400ff047b82 */ /* 0x000e620000000a00 */
[----:B------:R-:W-:-:S04]  /*0f00*/  IMAD R3, R2, UR13, R3 ;  /* 0x0000000d02037c24 */ /* 0x000fc8000f8e0203 */
[----:B-1----:R-:W-:-:S05]  /*0f10*/  IMAD.WIDE.U32 R2, R3, 0x4, R4 ;  /* 0x0000000403027825 */ /* 0x002fca00078e0004 */
[----:B0-----:R-:W-:Y:S01]  /*0f20*/  STG.E desc[UR10][R2.64], R0 ;  /* 0x0000000002007986 */ /* 0x001fe2000c10190a */
[----:B------:R-:W-:Y:S05]  /*0f30*/  EXIT ;  /* 0x000000000000794d */ /* 0x000fea0003800000 */
.L_x_8:
[----:B------:R-:W-:-:S00]  /*0f40*/  BRA `(.L_x_8) ;  /* 0xfffffffc00fc7947 */ /* 0x000fc0000383ffff */
[----:B------:R-:W-:-:S00]  /*0f50*/  NOP ;  /* 0x0000000000007918 */ /* 0x000fc00000000000 */
        /* <DEDUP_REMOVED lines=10> */
.L_x_9:


//--------------------- .nv.shared.reserved.0     --------------------------
	.section	.nv.shared.reserved.0,"aw",@nobits
	.weak		__nv_reservedSMEM_offset_0_alias
	.size		__nv_reservedSMEM_offset_0_alias, 0, 64
	.other		__nv_reservedSMEM_offset_0_alias,@"STO_CUDA_RESERVED_SHARED STV_DEFAULT"
__nv_reservedSMEM_offset_0_alias:
	.zero		0
	.zero		64


//--------------------- .nv.constant0._Z12DeviceConv2DPKfS0_Pfjjj --------------------------
	.section	.nv.constant0._Z12DeviceConv2DPKfS0_Pfjjj,"a",@progbits
	.sectionflags	@""
	.align	4
.nv.constant0._Z12DeviceConv2DPKfS0_Pfjjj:
	.zero		932


//--------------------- SYMBOLS --------------------------

	.type		.nv.reservedSmem.offset0,@object
	.size		.nv.reservedSmem.offset0,0x4
